	.headerflags	@"EF_CUDA_TEXMODE_UNIFIED EF_CUDA_64BIT_ADDRESS EF_CUDA_ACCELERATORS EF_CUDA_SM90 EF_CUDA_VIRTUAL_SM(EF_CUDA_SM90)"
	.elftype	@"ET_EXEC"


//--------------------- .nv.info                  --------------------------
	.section	.nv.info,"",@"SHT_CUDA_INFO"
	.align	4


	//----- nvinfo : EIATTR_REGCOUNT
	.align		4
        /*0000*/ 	.byte	0x04, 0x2f
        /*0002*/ 	.short	(.L_1 - .L_0)
	.align		4
.L_0:
        /*0004*/ 	.word	index@(triton_poi_fused_convolution_3)
        /*0008*/ 	.word	0x0000000c


	//----- nvinfo : EIATTR_MIN_STACK_SIZE
	.align		4
.L_1:
        /*000c*/ 	.byte	0x04, 0x12
        /*000e*/ 	.short	(.L_3 - .L_2)
	.align		4
.L_2:
        /*0010*/ 	.word	index@(triton_poi_fused_convolution_3)
        /*0014*/ 	.word	0x00000000


	//----- nvinfo : EIATTR_FRAME_SIZE
	.align		4
.L_3:
        /*0018*/ 	.byte	0x04, 0x11
        /*001a*/ 	.short	(.L_5 - .L_4)
	.align		4
.L_4:
        /*001c*/ 	.word	index@(triton_poi_fused_convolution_3)
        /*0020*/ 	.word	0x00000000


	//----- nvinfo : EIATTR_MIN_STACK_SIZE
	.align		4
.L_5:
        /*0024*/ 	.byte	0x04, 0x12
        /*0026*/ 	.short	(.L_7 - .L_6)
	.align		4
.L_6:
        /*0028*/ 	.word	index@(triton_poi_fused_convolution_3)
        /*002c*/ 	.word	0x00000000
.L_7:


//--------------------- .nv.info.triton_poi_fused_convolution_3 --------------------------
	.section	.nv.info.triton_poi_fused_convolution_3,"",@"SHT_CUDA_INFO"
	.sectionflags	@""
	.align	4


	//----- nvinfo : EIATTR_CUDA_API_VERSION
	.align		4
        /*0000*/ 	.byte	0x04, 0x37
        /*0002*/ 	.short	(.L_9 - .L_8)
.L_8:
        /*0004*/ 	.word	0x0000007c


	//----- nvinfo : EIATTR_KPARAM_INFO
	.align		4
.L_9:
        /*0008*/ 	.byte	0x04, 0x17
        /*000a*/ 	.short	(.L_11 - .L_10)
.L_10:
        /*000c*/ 	.word	0x00000000
        /*0010*/ 	.short	0x0002
        /*0012*/ 	.short	0x0010
        /*0014*/ 	.byte	0x00, 0xf0, 0x11, 0x00


	//----- nvinfo : EIATTR_KPARAM_INFO
	.align		4
.L_11:
        /*0018*/ 	.byte	0x04, 0x17
        /*001a*/ 	.short	(.L_13 - .L_12)
.L_12:
        /*001c*/ 	.word	0x00000000
        /*0020*/ 	.short	0x0001
        /*0022*/ 	.short	0x0008
        /*0024*/ 	.byte	0x00, 0xf4, 0x21, 0x00


	//----- nvinfo : EIATTR_KPARAM_INFO
	.align		4
.L_13:
        /*0028*/ 	.byte	0x04, 0x17
        /*002a*/ 	.short	(.L_15 - .L_14)
.L_14:
        /*002c*/ 	.word	0x00000000
        /*0030*/ 	.short	0x0000
        /*0032*/ 	.short	0x0000
        /*0034*/ 	.byte	0x00, 0xf4, 0x21, 0x00


	//----- nvinfo : EIATTR_SPARSE_MMA_MASK
	.align		4
.L_15:
        /*0038*/ 	.byte	0x03, 0x50
        /*003a*/ 	.short	0x0000


	//----- nvinfo : EIATTR_MAXREG_COUNT
	.align		4
        /*003c*/ 	.byte	0x03, 0x1b
        /*003e*/ 	.short	0x00ff


	//----- nvinfo : EIATTR_EXIT_INSTR_OFFSETS
	.align		4
        /*0040*/ 	.byte	0x04, 0x1c
        /*0042*/ 	.short	(.L_17 - .L_16)


	//   ....[0]....
.L_16:
        /*0044*/ 	.word	0x000001b0


	//   ....[1]....
        /*0048*/ 	.word	0x000001d0


	//----- nvinfo : EIATTR_REQNTID
	.align		4
.L_17:
        /*004c*/ 	.byte	0x04, 0x10
        /*004e*/ 	.short	(.L_19 - .L_18)
.L_18:
        /*0050*/ 	.word	0x00000020
        /*0054*/ 	.word	0x00000001
        /*0058*/ 	.word	0x00000001


	//----- nvinfo : EIATTR_CBANK_PARAM_SIZE
	.align		4
.L_19:
        /*005c*/ 	.byte	0x03, 0x19
        /*005e*/ 	.short	0x0014


	//----- nvinfo : EIATTR_PARAM_CBANK
	.align		4
        /*0060*/ 	.byte	0x04, 0x0a
        /*0062*/ 	.short	(.L_21 - .L_20)
	.align		4
.L_20:
        /*0064*/ 	.word	index@(.nv.constant0.triton_poi_fused_convolution_3)
        /*0068*/ 	.short	0x0210
        /*006a*/ 	.short	0x0014


	//----- nvinfo : EIATTR_SW_WAR
	.align		4
.L_21:
        /*006c*/ 	.byte	0x04, 0x36
        /*006e*/ 	.short	(.L_23 - .L_22)
.L_22:
        /*0070*/ 	.word	0x00000008
.L_23:


//--------------------- .nv.callgraph             --------------------------
	.section	.nv.callgraph,"",@"SHT_CUDA_CALLGRAPH"
	.align	4
	.sectionentsize	8
	.align		4
        /*0000*/ 	.word	0x00000000
	.align		4
        /*0004*/ 	.word	0xffffffff
	.align		4
        /*0008*/ 	.word	0x00000000
	.align		4
        /*000c*/ 	.word	0xfffffffe
	.align		4
        /*0010*/ 	.word	0x00000000
	.align		4
        /*0014*/ 	.word	0xfffffffd
	.align		4
        /*0018*/ 	.word	0x00000000
	.align		4
        /*001c*/ 	.word	0xfffffffc


//--------------------- .text.triton_poi_fused_convolution_3 --------------------------
	.section	.text.triton_poi_fused_convolution_3,"ax",@progbits
	.align	128
        .global         triton_poi_fused_convolution_3
        .type           triton_poi_fused_convolution_3,@function
        .size           triton_poi_fused_convolution_3,(.L_x_1 - triton_poi_fused_convolution_3)
        .other          triton_poi_fused_convolution_3,@"STO_CUDA_ENTRY STV_DEFAULT"
triton_poi_fused_convolution_3:
.text.triton_poi_fused_convolution_3:
[----:B------:R-:W0:Y:S02]  /*0000*/  LDC R1, c[0x0][0x28] ;  /* 0x00000a00ff017b82 */ /* 0x000e240000000800 */
[----:B------:R-:W1:Y:S01]  /*0010*/  S2R R0, SR_TID.X ;  /* 0x0000000000007919 */ /* 0x000e620000002100 */
[----:B------:R-:W2:Y:S01]  /*0020*/  LDC.64 R2, c[0x0][0x210] ;  /* 0x00008400ff027b82 */ /* 0x000ea20000000a00 */
[----:B------:R-:W-:Y:S01]  /*0030*/  ULDC.64 UR4, c[0x0][0x208] ;  /* 0x0000820000047ab9 */ /* 0x000fe20000000a00 */
[----:B------:R-:W3:Y:S06]  /*0040*/  S2R R7, SR_CTAID.X ;  /* 0x0000000000077919 */ /* 0x000eec0000002500 */
[----:B------:R-:W4:Y:S01]  /*0050*/  LDC.64 R4, c[0x0][0x218] ;  /* 0x00008600ff047b82 */ /* 0x000f220000000a00 */
[----:B-1----:R-:W-:Y:S01]  /*0060*/  IMAD.SHL.U32 R0, R0, 0x2, RZ ;  /* 0x0000000200007824 */ /* 0x002fe200078e00ff */
[----:B---3--:R-:W-:-:S04]  /*0070*/  SHF.R.S32.HI R6, RZ, 0x19, R7 ;  /* 0x00000019ff067819 */ /* 0x008fc80000011407 */
[----:B------:R-:W-:Y:S02]  /*0080*/  LOP3.LUT R0, R0, 0x3e, RZ, 0xc0, !PT ;  /* 0x0000003e00007812 */ /* 0x000fe400078ec0ff */
[----:B------:R-:W-:-:S03]  /*0090*/  SGXT R6, R6, 0x1 ;  /* 0x000000010606781a */ /* 0x000fc60000000200 */
[----:B------:R-:W-:-:S04]  /*00a0*/  IMAD R7, R7, 0x40, R0 ;  /* 0x0000004007077824 */ /* 0x000fc800078e0200 */
[C---:B--2---:R-:W-:Y:S01]  /*00b0*/  IMAD.WIDE R2, R7.reuse, 0x4, R2 ;  /* 0x0000000407027825 */ /* 0x044fe200078e0202 */
[----:B------:R-:W-:Y:S02]  /*00c0*/  LEA.HI R6, R6, R7, RZ, 0x2 ;  /* 0x0000000706067211 */ /* 0x000fe400078f10ff */
[----:B------:R-:W-:Y:S02]  /*00d0*/  ISETP.GE.AND P0, PT, R7, 0x40, PT ;  /* 0x000000400700780c */ /* 0x000fe40003f06270 */
[----:B------:R-:W-:-:S04]  /*00e0*/  SHF.R.S32.HI R6, RZ, 0x2, R6 ;  /* 0x00000002ff067819 */ /* 0x000fc80000011406 */
[----:B------:R-:W-:-:S04]  /*00f0*/  LEA.HI R0, R6, R6, RZ, 0x2 ;  /* 0x0000000606007211 */ /* 0x000fc800078f10ff */
[----:B------:R-:W-:Y:S01]  /*0100*/  LOP3.LUT R9, R0, 0xfffffffc, RZ, 0xc0, !PT ;  /* 0xfffffffc00097812 */ /* 0x000fe200078ec0ff */
[----:B------:R-:W-:-:S04]  /*0110*/  IMAD.MOV.U32 R0, RZ, RZ, RZ ;  /* 0x000000ffff007224 */ /* 0x000fc800078e00ff */
[----:B------:R-:W-:Y:S01]  /*0120*/  IMAD.IADD R9, R6, 0x1, -R9 ;  /* 0x0000000106097824 */ /* 0x000fe200078e0a09 */
[----:B------:R-:W-:-:S03]  /*0130*/  CS2R R6, SRZ ;  /* 0x0000000000067805 */ /* 0x000fc6000001ff00 */
[----:B----4-:R-:W-:-:S03]  /*0140*/  IMAD.WIDE R4, R9, 0x4, R4 ;  /* 0x0000000409047825 */ /* 0x010fc600078e0204 */
[----:B------:R-:W2:Y:S01]  /*0150*/  @!P0 LDG.E.64 R6, desc[UR4][R2.64] ;  /* 0x0000000402068981 */ /* 0x000ea2000c1e1b00 */
[----:B------:R-:W-:-:S03]  /*0160*/  IMAD.MOV.U32 R9, RZ, RZ, RZ ;  /* 0x000000ffff097224 */ /* 0x000fc600078e00ff */
[----:B------:R-:W2:Y:S04]  /*0170*/  @!P0 LDG.E.EL R0, desc[UR4][R4.64] ;  /* 0x0000000404008981 */ /* 0x000ea8000c2e1900 */
[----:B------:R-:W3:Y:S01]  /*0180*/  @!P0 LDG.E.EL R9, desc[UR4][R4.64] ;  /* 0x0000000404098981 */ /* 0x000ee2000c2e1900 */
[----:B--2---:R-:W-:Y:S01]  /*0190*/  FADD R7, R0, R7 ;  /* 0x0000000700077221 */ /* 0x004fe20000000000 */
[----:B---3--:R-:W-:Y:S01]  /*01a0*/  FADD R6, R9, R6 ;  /* 0x0000000609067221 */ /* 0x008fe20000000000 */
[----:B------:R-:W-:Y:S06]  /*01b0*/  @P0 EXIT ;  /* 0x000000000000094d */ /* 0x000fec0003800000 */
[----:B------:R-:W-:Y:S01]  /*01c0*/  STG.E.64 desc[UR4][R2.64], R6 ;  /* 0x0000000602007986 */ /* 0x000fe2000c101b04 */
[----:B------:R-:W-:Y:S05]  /*01d0*/  EXIT ;  /* 0x000000000000794d */ /* 0x000fea0003800000 */
.L_x_0:
[----:B------:R-:W-:-:S00]  /*01e0*/  BRA `(.L_x_0) ;  /* 0xfffffffc00fc7947 */ /* 0x000fc0000383ffff */
[----:B------:R-:W-:-:S00]  /*01f0*/  NOP ;  /* 0x0000000000007918 */ /* 0x000fc00000000000 */
        /* <DEDUP_REMOVED lines=8> */
.L_x_1:


//--------------------- .nv.constant0.triton_poi_fused_convolution_3 --------------------------
	.section	.nv.constant0.triton_poi_fused_convolution_3,"a",@progbits
	.sectionflags	@""
	.align	4
.nv.constant0.triton_poi_fused_convolution_3:
	.zero		548
